//
// Generated by NVIDIA NVVM Compiler
//
// Compiler Build ID: CL-36424714
// Cuda compilation tools, release 13.0, V13.0.88
// Based on NVVM 20.0.0
//

.version 9.0
.target sm_100
.address_size 64

	// .globl	_Z16new_bitanic_sortIiEvPT_S1_i

.visible .entry _Z16new_bitanic_sortIiEvPT_S1_i(
	.param .u64 .ptr .align 1 _Z16new_bitanic_sortIiEvPT_S1_i_param_0,
	.param .u64 .ptr .align 1 _Z16new_bitanic_sortIiEvPT_S1_i_param_1,
	.param .u32 _Z16new_bitanic_sortIiEvPT_S1_i_param_2
)
{
	.reg .pred 	%p<27>;
	.reg .b32 	%r<67>;
	.reg .b32 	%f<25>;
	.reg .b64 	%rd<24>;

	ld.param.u64 	%rd5, [_Z16new_bitanic_sortIiEvPT_S1_i_param_0];
	ld.param.u64 	%rd6, [_Z16new_bitanic_sortIiEvPT_S1_i_param_1];
	ld.param.u32 	%r26, [_Z16new_bitanic_sortIiEvPT_S1_i_param_2];
	cvta.to.global.u64 	%rd1, %rd5;
	cvta.to.global.u64 	%rd2, %rd6;
	mov.u32 	%r27, %ctaid.x;
	mov.u32 	%r28, %ntid.x;
	mov.u32 	%r29, %tid.x;
	mad.lo.s32 	%r1, %r27, %r28, %r29;
	setp.lt.s32 	%p1, %r26, 2;
	mul.wide.u32 	%rd7, %r1, 4;
	add.s64 	%rd3, %rd2, %rd7;
	@%p1 bra 	$L__BB0_11;
	mov.b32 	%r61, 0;
	mov.b32 	%r60, 1;
$L__BB0_2:
	mov.b32 	%r32, 3;
	shl.b32 	%r33, %r32, %r61;
	and.b32  	%r34, %r33, %r1;
	shr.u32 	%r4, %r34, %r61;
	setp.lt.s32 	%p2, %r60, 1;
	@%p2 bra 	$L__BB0_10;
	mov.u32 	%r62, %r60;
$L__BB0_4:
	mov.u32 	%r5, %r62;
	xor.b32  	%r6, %r5, %r1;
	setp.le.u32 	%p3, %r1, %r6;
	@%p3 bra 	$L__BB0_9;
	ld.global.u32 	%r7, [%rd3];
	mul.wide.s32 	%rd8, %r6, 4;
	add.s64 	%rd9, %rd2, %rd8;
	ld.global.u32 	%r8, [%rd9];
	setp.ge.s32 	%p4, %r7, %r8;
	setp.gt.u32 	%p5, %r4, 1;
	or.pred  	%p6, %p4, %p5;
	@%p6 bra 	$L__BB0_7;
	mul.wide.u32 	%rd12, %r6, 4;
	add.s64 	%rd13, %rd2, %rd12;
	ld.global.u32 	%r37, [%rd13];
	st.global.u32 	[%rd3], %r37;
	st.global.u32 	[%rd13], %r7;
	bra.uni 	$L__BB0_9;
$L__BB0_7:
	setp.le.s32 	%p7, %r7, %r8;
	and.b32  	%r35, %r4, -2;
	setp.ne.s32 	%p8, %r35, 2;
	or.pred  	%p9, %p7, %p8;
	@%p9 bra 	$L__BB0_9;
	mul.wide.u32 	%rd10, %r6, 4;
	add.s64 	%rd11, %rd2, %rd10;
	ld.global.u32 	%r36, [%rd11];
	st.global.u32 	[%rd3], %r36;
	st.global.u32 	[%rd11], %r7;
$L__BB0_9:
	shr.u32 	%r62, %r5, 1;
	setp.gt.u32 	%p10, %r5, 1;
	@%p10 bra 	$L__BB0_4;
$L__BB0_10:
	shl.b32 	%r60, %r60, 1;
	setp.lt.s32 	%p11, %r60, %r26;
	add.s32 	%r61, %r61, 1;
	@%p11 bra 	$L__BB0_2;
$L__BB0_11:
	cvt.rn.f32.s32 	%f1, %r26;
	setp.lt.s32 	%p12, %r26, 1;
	mul.f32 	%f2, %f1, 0f4B000000;
	selp.f32 	%f3, %f2, %f1, %p12;
	mov.b32 	%r38, %f3;
	add.s32 	%r39, %r38, -1060439283;
	and.b32  	%r40, %r39, -8388608;
	sub.s32 	%r41, %r38, %r40;
	mov.b32 	%f4, %r41;
	add.f32 	%f5, %f4, 0fBF800000;
	setp.eq.f32 	%p13, %f3, 0f00000000;
	fma.rn.f32 	%f6, %f3, 0f7F800000, 0f7F800000;
	setp.gt.u32 	%p14, %r38, 2139095039;
	fma.rn.f32 	%f7, %f5, 0f3DC6B27F, 0fBE2C7F30;
	fma.rn.f32 	%f8, %f7, %f5, 0f3E2FCF2A;
	fma.rn.f32 	%f9, %f8, %f5, 0fBE374E43;
	fma.rn.f32 	%f10, %f9, %f5, 0f3E520BF4;
	fma.rn.f32 	%f11, %f10, %f5, 0fBE763C8B;
	fma.rn.f32 	%f12, %f11, %f5, 0f3E93BF99;
	fma.rn.f32 	%f13, %f12, %f5, 0fBEB8AA49;
	fma.rn.f32 	%f14, %f13, %f5, 0f3EF6384A;
	fma.rn.f32 	%f15, %f14, %f5, 0fBF38AA3B;
	mul.f32 	%f16, %f5, %f15;
	mul.f32 	%f17, %f5, %f16;
	fma.rn.f32 	%f18, %f5, 0f3FB8AA3B, %f17;
	cvt.rn.f32.s32 	%f19, %r40;
	selp.f32 	%f20, 0fC1B80000, 0f00000000, %p12;
	fma.rn.f32 	%f21, %f19, 0f34000000, %f20;
	add.f32 	%f22, %f21, %f18;
	selp.f32 	%f23, %f6, %f22, %p14;
	selp.f32 	%f24, 0fFF800000, %f23, %p13;
	cvt.rzi.s32.f32 	%r42, %f24;
	add.s32 	%r43, %r42, -2;
	ld.global.u32 	%r66, [%rd3];
	add.s64 	%rd4, %rd1, %rd7;
	st.global.u32 	[%rd4], %r66;
	mov.b32 	%r44, 3;
	shl.b32 	%r45, %r44, %r43;
	and.b32  	%r46, %r45, %r1;
	shr.u32 	%r47, %r46, %r43;
	setp.ne.s32 	%p15, %r47, 3;
	@%p15 bra 	$L__BB0_25;
	setp.lt.s32 	%p16, %r26, 8;
	@%p16 bra 	$L__BB0_24;
	shr.s32 	%r50, %r26, 31;
	shr.u32 	%r51, %r50, 30;
	add.s32 	%r52, %r26, %r51;
	shr.s32 	%r13, %r52, 2;
	mov.b32 	%r64, 0;
	mov.b32 	%r63, 1;
$L__BB0_14:
	mov.b32 	%r53, 3;
	shl.b32 	%r54, %r53, %r64;
	and.b32  	%r55, %r54, %r1;
	shr.u32 	%r16, %r55, %r64;
	setp.lt.s32 	%p17, %r63, 1;
	@%p17 bra 	$L__BB0_22;
	mov.u32 	%r65, %r63;
$L__BB0_16:
	mov.u32 	%r17, %r65;
	xor.b32  	%r18, %r17, %r1;
	setp.le.u32 	%p18, %r1, %r18;
	@%p18 bra 	$L__BB0_21;
	ld.global.u32 	%r19, [%rd3];
	mul.wide.s32 	%rd15, %r18, 4;
	add.s64 	%rd16, %rd2, %rd15;
	ld.global.u32 	%r20, [%rd16];
	setp.ge.s32 	%p19, %r19, %r20;
	setp.gt.u32 	%p20, %r16, 1;
	or.pred  	%p21, %p19, %p20;
	@%p21 bra 	$L__BB0_19;
	mul.wide.u32 	%rd19, %r18, 4;
	add.s64 	%rd20, %rd2, %rd19;
	ld.global.u32 	%r58, [%rd20];
	st.global.u32 	[%rd3], %r58;
	st.global.u32 	[%rd20], %r19;
	bra.uni 	$L__BB0_21;
$L__BB0_19:
	setp.le.s32 	%p22, %r19, %r20;
	and.b32  	%r56, %r16, -2;
	setp.ne.s32 	%p23, %r56, 2;
	or.pred  	%p24, %p22, %p23;
	@%p24 bra 	$L__BB0_21;
	mul.wide.u32 	%rd17, %r18, 4;
	add.s64 	%rd18, %rd2, %rd17;
	ld.global.u32 	%r57, [%rd18];
	st.global.u32 	[%rd3], %r57;
	st.global.u32 	[%rd18], %r19;
$L__BB0_21:
	shr.u32 	%r65, %r17, 1;
	setp.gt.u32 	%p25, %r17, 1;
	@%p25 bra 	$L__BB0_16;
$L__BB0_22:
	shl.b32 	%r63, %r63, 1;
	setp.lt.s32 	%p26, %r63, %r13;
	add.s32 	%r64, %r64, 1;
	@%p26 bra 	$L__BB0_14;
	ld.global.u32 	%r66, [%rd3];
$L__BB0_24:
	st.global.u32 	[%rd4], %r66;
$L__BB0_25:
	mul.wide.s32 	%rd21, %r1, 4;
	add.s64 	%rd22, %rd2, %rd21;
	ld.global.u32 	%r59, [%rd22];
	add.s64 	%rd23, %rd1, %rd21;
	st.global.u32 	[%rd23], %r59;
	ret;

}


// ===== COMPILED SASS (sm_100) =====

	.target	sm_100

	.elftype	@"ET_EXEC"


//--------------------- .note.nv.tkinfo           --------------------------
	.section	.note.nv.tkinfo,"",@"SHT_NOTE"
	.sectionflags	@"SHF_NOTE_NV_TKINFO"
	.tkinfo
        /*0018*/ 	.word	0x00000002
        /*0030*/ 	.string	""
        /*0030*/ 	.string	"ptxas"
        /*0030*/ 	.string	"Cuda compilation tools, release 13.0, V13.0.88"
        /*0030*/ 	.string	"Build cuda_13.0.r13.0/compiler.36424714_0"
        /*0030*/ 	.string	"-arch sm_100 -m 64 "



//--------------------- .note.nv.cuinfo           --------------------------
	.section	.note.nv.cuinfo,"",@"SHT_NOTE"
	.sectionflags	@"SHF_NOTE_NV_CUINFO"
        /*0018*/ 	.short	0x0002
        /*001a*/ 	.short	0x0064
        /*001c*/ 	.short	0x0082
	.zero		2


//--------------------- .nv.info                  --------------------------
	.section	.nv.info,"",@"SHT_CUDA_INFO"
	.align	4


	//----- nvinfo : EIATTR_REGCOUNT
	.align		4
        /*0000*/ 	.byte	0x04, 0x2f
        /*0002*/ 	.short	(.L_1 - .L_0)
	.align		4
.L_0:
        /*0004*/ 	.word	index@(_Z16new_bitanic_sortIiEvPT_S1_i)
        /*0008*/ 	.word	0x00000016


	//----- nvinfo : EIATTR_FRAME_SIZE
	.align		4
.L_1:
        /*000c*/ 	.byte	0x04, 0x11
        /*000e*/ 	.short	(.L_3 - .L_2)
	.align		4
.L_2:
        /*0010*/ 	.word	index@(_Z16new_bitanic_sortIiEvPT_S1_i)
        /*0014*/ 	.word	0x00000000


	//----- nvinfo : EIATTR_MIN_STACK_SIZE
	.align		4
.L_3:
        /*0018*/ 	.byte	0x04, 0x12
        /*001a*/ 	.short	(.L_5 - .L_4)
	.align		4
.L_4:
        /*001c*/ 	.word	index@(_Z16new_bitanic_sortIiEvPT_S1_i)
        /*0020*/ 	.word	0x00000000
.L_5:


//--------------------- .nv.compat                --------------------------
	.section	.nv.compat,"",@"SHT_CUDA_COMPAT_INFO"
	.align	4
        /*0000*/ 	.byte	0x02, 0x09, 0x00, 0x00, 0x02, 0x02, 0x01, 0x00, 0x02, 0x05, 0x05, 0x00, 0x03, 0x07, 0x01, 0x01
        /*0010*/ 	.byte	0x02, 0x03, 0x00, 0x00, 0x02, 0x06, 0x01, 0x00, 0x04, 0x0b, 0x08, 0x00, 0x09, 0x00, 0x00, 0x00
        /*0020*/ 	.byte	0x00, 0x00, 0x00, 0x00


//--------------------- .nv.info._Z16new_bitanic_sortIiEvPT_S1_i --------------------------
	.section	.nv.info._Z16new_bitanic_sortIiEvPT_S1_i,"",@"SHT_CUDA_INFO"
	.sectionflags	@""
	.align	4


	//----- nvinfo : EIATTR_CUDA_API_VERSION
	.align		4
        /*0000*/ 	.byte	0x04, 0x37
        /*0002*/ 	.short	(.L_7 - .L_6)
.L_6:
        /*0004*/ 	.word	0x00000082


	//----- nvinfo : EIATTR_KPARAM_INFO
	.align		4
.L_7:
        /*0008*/ 	.byte	0x04, 0x17
        /*000a*/ 	.short	(.L_9 - .L_8)
.L_8:
        /*000c*/ 	.word	0x00000000
        /*0010*/ 	.short	0x0002
        /*0012*/ 	.short	0x0010
        /*0014*/ 	.byte	0x00, 0xf0, 0x11, 0x00


	//----- nvinfo : EIATTR_KPARAM_INFO
	.align		4
.L_9:
        /*0018*/ 	.byte	0x04, 0x17
        /*001a*/ 	.short	(.L_11 - .L_10)
.L_10:
        /*001c*/ 	.word	0x00000000
        /*0020*/ 	.short	0x0001
        /*0022*/ 	.short	0x0008
        /*0024*/ 	.byte	0x00, 0xf5, 0x21, 0x00


	//----- nvinfo : EIATTR_KPARAM_INFO
	.align		4
.L_11:
        /*0028*/ 	.byte	0x04, 0x17
        /*002a*/ 	.short	(.L_13 - .L_12)
.L_12:
        /*002c*/ 	.word	0x00000000
        /*0030*/ 	.short	0x0000
        /*0032*/ 	.short	0x0000
        /*0034*/ 	.byte	0x00, 0xf5, 0x21, 0x00


	//----- nvinfo : EIATTR_SPARSE_MMA_MASK
	.align		4
.L_13:
        /*0038*/ 	.byte	0x03, 0x50
        /*003a*/ 	.short	0x0000


	//----- nvinfo : EIATTR_MAXREG_COUNT
	.align		4
        /*003c*/ 	.byte	0x03, 0x1b
        /*003e*/ 	.short	0x00ff


	//----- nvinfo : EIATTR_MERCURY_ISA_VERSION
	.align		4
        /*0040*/ 	.byte	0x03, 0x5f
        /*0042*/ 	.short	0x0101


	//----- nvinfo : EIATTR_VRC_CTA_INIT_COUNT
	.align		4
        /*0044*/ 	.byte	0x02, 0x4a
	.zero		1
	.zero		1


	//----- nvinfo : EIATTR_EXIT_INSTR_OFFSETS
	.align		4
        /*0048*/ 	.byte	0x04, 0x1c
        /*004a*/ 	.short	(.L_15 - .L_14)


	//   ....[0]....
.L_14:
        /*004c*/ 	.word	0x00000980


	//----- nvinfo : EIATTR_CRS_STACK_SIZE
	.align		4
.L_15:
        /*0050*/ 	.byte	0x04, 0x1e
        /*0052*/ 	.short	(.L_17 - .L_16)
.L_16:
        /*0054*/ 	.word	0x00000000


	//----- nvinfo : EIATTR_CBANK_PARAM_SIZE
	.align		4
.L_17:
        /*0058*/ 	.byte	0x03, 0x19
        /*005a*/ 	.short	0x0014


	//----- nvinfo : EIATTR_PARAM_CBANK
	.align		4
        /*005c*/ 	.byte	0x04, 0x0a
        /*005e*/ 	.short	(.L_19 - .L_18)
	.align		4
.L_18:
        /*0060*/ 	.word	index@(.nv.constant0._Z16new_bitanic_sortIiEvPT_S1_i)
        /*0064*/ 	.short	0x0380
        /*0066*/ 	.short	0x0014


	//----- nvinfo : EIATTR_SW_WAR
	.align		4
.L_19:
        /*0068*/ 	.byte	0x04, 0x36
        /*006a*/ 	.short	(.L_21 - .L_20)
.L_20:
        /*006c*/ 	.word	0x00000008
.L_21:


//--------------------- .nv.callgraph             --------------------------
	.section	.nv.callgraph,"",@"SHT_CUDA_CALLGRAPH"
	.align	4
	.sectionentsize	8
	.align		4
        /*0000*/ 	.word	0x00000000
	.align		4
        /*0004*/ 	.word	0xffffffff
	.align		4
        /*0008*/ 	.word	0x00000000
	.align		4
        /*000c*/ 	.word	0xfffffffe
	.align		4
        /*0010*/ 	.word	0x00000000
	.align		4
        /*0014*/ 	.word	0xfffffffd
	.align		4
        /*0018*/ 	.word	0x00000000
	.align		4
        /*001c*/ 	.word	0xfffffffc


//--------------------- .text._Z16new_bitanic_sortIiEvPT_S1_i --------------------------
	.section	.text._Z16new_bitanic_sortIiEvPT_S1_i,"ax",@progbits
	.align	128
        .global         _Z16new_bitanic_sortIiEvPT_S1_i
        .type           _Z16new_bitanic_sortIiEvPT_S1_i,@function
        .size           _Z16new_bitanic_sortIiEvPT_S1_i,(.L_x_17 - _Z16new_bitanic_sortIiEvPT_S1_i)
        .other          _Z16new_bitanic_sortIiEvPT_S1_i,@"STO_CUDA_ENTRY STV_DEFAULT"
_Z16new_bitanic_sortIiEvPT_S1_i:
.text._Z16new_bitanic_sortIiEvPT_S1_i:
[----:B------:R-:W-:Y:S01]  /*0000*/  LDC R1, c[0x0][0x37c] ;  /* 0x0000df00ff017b82 */ /* 0x000fe20000000800 */
[----:B------:R-:W0:Y:S01]  /*0010*/  LDCU UR5, c[0x0][0x390] ;  /* 0x00007200ff0577ac */ /* 0x000e220008000800 */
[----:B------:R-:W1:Y:S06]  /*0020*/  S2R R5, SR_TID.X ;  /* 0x0000000000057919 */ /* 0x000e6c0000002100 */
[----:B------:R-:W1:Y:S01]  /*0030*/  S2UR UR4, SR_CTAID.X ;  /* 0x00000000000479c3 */ /* 0x000e620000002500 */
[----:B------:R-:W2:Y:S07]  /*0040*/  LDCU.64 UR8, c[0x0][0x358] ;  /* 0x00006b00ff0877ac */ /* 0x000eae0008000a00 */
[----:B------:R-:W1:Y:S08]  /*0050*/  LDC R0, c[0x0][0x360] ;  /* 0x0000d800ff007b82 */ /* 0x000e700000000800 */
[----:B------:R-:W3:Y:S01]  /*0060*/  LDC.64 R2, c[0x0][0x388] ;  /* 0x0000e200ff027b82 */ /* 0x000ee20000000a00 */
[----:B0-----:R-:W-:-:S05]  /*0070*/  IMAD.U32 R4, RZ, RZ, UR5 ;  /* 0x00000005ff047e24 */ /* 0x001fca000f8e00ff */
[----:B------:R-:W-:Y:S01]  /*0080*/  ISETP.GE.AND P0, PT, R4, 0x2, PT ;  /* 0x000000020400780c */ /* 0x000fe20003f06270 */
[----:B-1----:R-:W-:-:S04]  /*0090*/  IMAD R0, R0, UR4, R5 ;  /* 0x0000000400007c24 */ /* 0x002fc8000f8e0205 */
[----:B---3--:R-:W-:-:S08]  /*00a0*/  IMAD.WIDE.U32 R2, R0, 0x4, R2 ;  /* 0x0000000400027825 */ /* 0x008fd000078e0002 */
[----:B--2---:R-:W-:Y:S05]  /*00b0*/  @!P0 BRA `(.L_x_0) ;  /* 0x0000000000ac8947 */ /* 0x004fea0003800000 */
[----:B------:R-:W-:Y:S01]  /*00c0*/  UMOV UR4, URZ ;  /* 0x000000ff00047c82 */ /* 0x000fe20008000000 */
[----:B------:R-:W-:-:S05]  /*00d0*/  UMOV UR5, 0x1 ;  /* 0x0000000100057882 */ /* 0x000fca0000000000 */
.L_x_6:
[----:B------:R-:W-:-:S09]  /*00e0*/  UISETP.GE.AND UP0, UPT, UR5, 0x1, UPT ;  /* 0x000000010500788c */ /* 0x000fd2000bf06270 */
[----:B0-----:R-:W-:Y:S05]  /*00f0*/  BRA.U !UP0, `(.L_x_1) ;  /* 0x0000000108887547 */ /* 0x001fea000b800000 */
[----:B------:R-:W0:Y:S01]  /*0100*/  LDC.64 R6, c[0x0][0x388] ;  /* 0x0000e200ff067b82 */ /* 0x000e220000000a00 */
[----:B------:R-:W-:Y:S02]  /*0110*/  UMOV UR6, 0x3 ;  /* 0x0000000300067882 */ /* 0x000fe40000000000 */
[----:B------:R-:W-:-:S06]  /*0120*/  USHF.L.U32 UR6, UR6, UR4, URZ ;  /* 0x0000000406067299 */ /* 0x000fcc00080006ff */
[----:B------:R-:W-:Y:S01]  /*0130*/  LOP3.LUT R4, R0, UR6, RZ, 0xc0, !PT ;  /* 0x0000000600047c12 */ /* 0x000fe2000f8ec0ff */
[----:B------:R-:W-:-:S03]  /*0140*/  UMOV UR6, UR5 ;  /* 0x0000000500067c82 */ /* 0x000fc60008000000 */
[----:B------:R-:W-:-:S07]  /*0150*/  SHF.R.U32.HI R8, RZ, UR4, R4 ;  /* 0x00000004ff087c19 */ /* 0x000fce0008011604 */
.L_x_5:
[C---:B-12---:R-:W-:Y:S01]  /*0160*/  LOP3.LUT R11, R0.reuse, UR6, RZ, 0x3c, !PT ;  /* 0x00000006000b7c12 */ /* 0x046fe2000f8e3cff */
[----:B------:R-:W-:Y:S03]  /*0170*/  BSSY.RECONVERGENT B0, `(.L_x_2) ;  /* 0x0000016000007945 */ /* 0x000fe60003800200 */
[----:B------:R-:W-:-:S13]  /*0180*/  ISETP.GT.U32.AND P0, PT, R0, R11, PT ;  /* 0x0000000b0000720c */ /* 0x000fda0003f04070 */
[----:B------:R-:W-:Y:S05]  /*0190*/  @!P0 BRA `(.L_x_3) ;  /* 0x00000000004c8947 */ /* 0x000fea0003800000 */
[----:B0-----:R-:W-:Y:S01]  /*01a0*/  IMAD.WIDE R4, R11, 0x4, R6 ;  /* 0x000000040b047825 */ /* 0x001fe200078e0206 */
[----:B------:R-:W2:Y:S05]  /*01b0*/  LDG.E R9, desc[UR8][R2.64] ;  /* 0x0000000802097981 */ /* 0x000eaa000c1e1900 */
[----:B------:R-:W2:Y:S01]  /*01c0*/  LDG.E R4, desc[UR8][R4.64] ;  /* 0x0000000804047981 */ /* 0x000ea2000c1e1900 */
[----:B------:R-:W-:-:S04]  /*01d0*/  ISETP.GT.U32.AND P0, PT, R8, 0x1, PT ;  /* 0x000000010800780c */ /* 0x000fc80003f04070 */
[----:B--2---:R-:W-:-:S13]  /*01e0*/  ISETP.GE.OR P0, PT, R9, R4, P0 ;  /* 0x000000040900720c */ /* 0x004fda0000706670 */
[----:B------:R-:W-:Y:S05]  /*01f0*/  @P0 BRA `(.L_x_4) ;  /* 0x0000000000140947 */ /* 0x000fea0003800000 */
[----:B------:R-:W-:-:S05]  /*0200*/  IMAD.WIDE.U32 R4, R11, 0x4, R6 ;  /* 0x000000040b047825 */ /* 0x000fca00078e0006 */
[----:B------:R-:W2:Y:S04]  /*0210*/  LDG.E R11, desc[UR8][R4.64] ;  /* 0x00000008040b7981 */ /* 0x000ea8000c1e1900 */
[----:B--2---:R1:W-:Y:S04]  /*0220*/  STG.E desc[UR8][R2.64], R11 ;  /* 0x0000000b02007986 */ /* 0x0043e8000c101908 */
[----:B------:R1:W-:Y:S01]  /*0230*/  STG.E desc[UR8][R4.64], R9 ;  /* 0x0000000904007986 */ /* 0x0003e2000c101908 */
[----:B------:R-:W-:Y:S05]  /*0240*/  BRA `(.L_x_3) ;  /* 0x0000000000207947 */ /* 0x000fea0003800000 */
.L_x_4:
[----:B------:R-:W-:-:S04]  /*0250*/  LOP3.LUT R5, R8, 0xfffffffe, RZ, 0xc0, !PT ;  /* 0xfffffffe08057812 */ /* 0x000fc800078ec0ff */
[----:B------:R-:W-:-:S04]  /*0260*/  ISETP.NE.AND P0, PT, R5, 0x2, PT ;  /* 0x000000020500780c */ /* 0x000fc80003f05270 */
[----:B------:R-:W-:-:S13]  /*0270*/  ISETP.LE.OR P0, PT, R9, R4, P0 ;  /* 0x000000040900720c */ /* 0x000fda0000703670 */
[----:B------:R-:W-:Y:S05]  /*0280*/  @P0 BRA `(.L_x_3) ;  /* 0x0000000000100947 */ /* 0x000fea0003800000 */
[----:B------:R-:W-:-:S05]  /*0290*/  IMAD.WIDE.U32 R4, R11, 0x4, R6 ;  /* 0x000000040b047825 */ /* 0x000fca00078e0006 */
[----:B------:R-:W2:Y:S04]  /*02a0*/  LDG.E R11, desc[UR8][R4.64] ;  /* 0x00000008040b7981 */ /* 0x000ea8000c1e1900 */
[----:B--2---:R2:W-:Y:S04]  /*02b0*/  STG.E desc[UR8][R2.64], R11 ;  /* 0x0000000b02007986 */ /* 0x0045e8000c101908 */
[----:B------:R2:W-:Y:S02]  /*02c0*/  STG.E desc[UR8][R4.64], R9 ;  /* 0x0000000904007986 */ /* 0x0005e4000c101908 */
.L_x_3:
[----:B------:R-:W-:Y:S05]  /*02d0*/  BSYNC.RECONVERGENT B0 ;  /* 0x0000000000007941 */ /* 0x000fea0003800200 */
.L_x_2:
[----:B------:R-:W-:Y:S02]  /*02e0*/  UISETP.GT.U32.AND UP0, UPT, UR6, 0x1, UPT ;  /* 0x000000010600788c */ /* 0x000fe4000bf04070 */
[----:B------:R-:W-:-:S07]  /*02f0*/  USHF.R.U32.HI UR7, URZ, 0x1, UR6 ;  /* 0x00000001ff077899 */ /* 0x000fce0008011606 */
[----:B------:R-:W-:Y:S01]  /*0300*/  UMOV UR6, UR7 ;  /* 0x0000000700067c82 */ /* 0x000fe20008000000 */
[----:B------:R-:W-:Y:S05]  /*0310*/  BRA.U UP0, `(.L_x_5) ;  /* 0xfffffffd00907547 */ /* 0x000fea000b83ffff */
.L_x_1:
[----:B-12---:R-:W1:Y:S01]  /*0320*/  LDC R4, c[0x0][0x390] ;  /* 0x0000e400ff047b82 */ /* 0x006e620000000800 */
[----:B------:R-:W-:Y:S02]  /*0330*/  USHF.L.U32 UR5, UR5, 0x1, URZ ;  /* 0x0000000105057899 */ /* 0x000fe400080006ff */
[----:B------:R-:W-:-:S04]  /*0340*/  UIADD3 UR4, UPT, UPT, UR4, 0x1, URZ ;  /* 0x0000000104047890 */ /* 0x000fc8000fffe0ff */
[----:B-1----:R-:W-:-:S13]  /*0350*/  ISETP.LE.AND P0, PT, R4, UR5, PT ;  /* 0x0000000504007c0c */ /* 0x002fda000bf03270 */
[----:B------:R-:W-:Y:S05]  /*0360*/  @!P0 BRA `(.L_x_6) ;  /* 0xfffffffc005c8947 */ /* 0x000fea000383ffff */
.L_x_0:
[----:B------:R-:W2:Y:S01]  /*0370*/  LDG.E R5, desc[UR8][R2.64] ;  /* 0x0000000802057981 */ /* 0x000ea2000c1e1900 */
[----:B------:R-:W-:Y:S01]  /*0380*/  ISETP.GE.AND P1, PT, R4, 0x1, PT ;  /* 0x000000010400780c */ /* 0x000fe20003f26270 */
[----:B------:R-:W-:Y:S01]  /*0390*/  IMAD.MOV.U32 R9, RZ, RZ, 0x3dc6b27f ;  /* 0x3dc6b27fff097424 */ /* 0x000fe200078e00ff */
[----:B0-----:R-:W-:Y:S01]  /*03a0*/  I2FP.F32.S32 R6, R4 ;  /* 0x0000000400067245 */ /* 0x001fe20000201400 */
[----:B------:R-:W-:Y:S01]  /*03b0*/  IMAD.MOV.U32 R11, RZ, RZ, 0x7f800000 ;  /* 0x7f800000ff0b7424 */ /* 0x000fe200078e00ff */
[----:B------:R-:W-:Y:S01]  /*03c0*/  FSEL R10, RZ, -23, P1 ;  /* 0xc1b80000ff0a7808 */ /* 0x000fe20000800000 */
[----:B------:R-:W-:Y:S01]  /*03d0*/  IMAD.MOV.U32 R13, RZ, RZ, 0x3 ;  /* 0x00000003ff0d7424 */ /* 0x000fe200078e00ff */
[----:B------:R-:W-:Y:S07]  /*03e0*/  BSSY.RECONVERGENT B0, `(.L_x_7) ;  /* 0x0000053000007945 */ /* 0x000fee0003800200 */
[----:B------:R-:W-:-:S04]  /*03f0*/  @!P1 FMUL R6, R6, 8388608 ;  /* 0x4b00000006069820 */ /* 0x000fc80000400000 */
[C---:B------:R-:W-:Y:S01]  /*0400*/  VIADD R7, R6.reuse, 0xc0cafb0d ;  /* 0xc0cafb0d06077836 */ /* 0x040fe20000000000 */
[C---:B------:R-:W-:Y:S01]  /*0410*/  ISETP.GT.U32.AND P0, PT, R6.reuse, 0x7f7fffff, PT ;  /* 0x7f7fffff0600780c */ /* 0x040fe20003f04070 */
[----:B------:R-:W-:-:S03]  /*0420*/  FFMA R11, R6, R11, +INF ;  /* 0x7f800000060b7423 */ /* 0x000fc6000000000b */
[----:B------:R-:W-:-:S05]  /*0430*/  LOP3.LUT R7, R7, 0xff800000, RZ, 0xc0, !PT ;  /* 0xff80000007077812 */ /* 0x000fca00078ec0ff */
[----:B------:R-:W-:Y:S01]  /*0440*/  IMAD.IADD R8, R6, 0x1, -R7 ;  /* 0x0000000106087824 */ /* 0x000fe200078e0a07 */
[----:B------:R-:W-:-:S03]  /*0450*/  I2FP.F32.S32 R7, R7 ;  /* 0x0000000700077245 */ /* 0x000fc60000201400 */
[----:B------:R-:W-:Y:S02]  /*0460*/  FADD R8, R8, -1 ;  /* 0xbf80000008087421 */ /* 0x000fe40000000000 */
[----:B------:R-:W-:Y:S02]  /*0470*/  FFMA R10, R7, 1.1920928955078125e-07, R10 ;  /* 0x34000000070a7823 */ /* 0x000fe4000000000a */
[----:B------:R-:W-:-:S04]  /*0480*/  FFMA R9, R8, R9, -0.16845393180847167969 ;  /* 0xbe2c7f3008097423 */ /* 0x000fc80000000009 */
[----:B------:R-:W-:-:S04]  /*0490*/  FFMA R9, R8, R9, 0.1716887056827545166 ;  /* 0x3e2fcf2a08097423 */ /* 0x000fc80000000009 */
[----:B------:R-:W-:-:S04]  /*04a0*/  FFMA R9, R8, R9, -0.17900948226451873779 ;  /* 0xbe374e4308097423 */ /* 0x000fc80000000009 */
[----:B------:R-:W-:-:S04]  /*04b0*/  FFMA R9, R8, R9, 0.20512372255325317383 ;  /* 0x3e520bf408097423 */ /* 0x000fc80000000009 */
[----:B------:R-:W-:-:S04]  /*04c0*/  FFMA R9, R8, R9, -0.24046532809734344482 ;  /* 0xbe763c8b08097423 */ /* 0x000fc80000000009 */
[----:B------:R-:W-:-:S04]  /*04d0*/  FFMA R9, R8, R9, 0.28857114911079406738 ;  /* 0x3e93bf9908097423 */ /* 0x000fc80000000009 */
[----:B------:R-:W-:-:S04]  /*04e0*/  FFMA R9, R8, R9, -0.36067417263984680176 ;  /* 0xbeb8aa4908097423 */ /* 0x000fc80000000009 */
[----:B------:R-:W-:-:S04]  /*04f0*/  FFMA R9, R8, R9, 0.48089820146560668945 ;  /* 0x3ef6384a08097423 */ /* 0x000fc80000000009 */
[----:B------:R-:W-:-:S04]  /*0500*/  FFMA R9, R8, R9, -0.72134751081466674805 ;  /* 0xbf38aa3b08097423 */ /* 0x000fc80000000009 */
[----:B------:R-:W-:-:S04]  /*0510*/  FMUL R9, R8, R9 ;  /* 0x0000000908097220 */ /* 0x000fc80000400000 */
[----:B------:R-:W-:-:S04]  /*0520*/  FMUL R9, R8, R9 ;  /* 0x0000000908097220 */ /* 0x000fc80000400000 */
[----:B------:R-:W-:Y:S02]  /*0530*/  FFMA R7, R8, 1.4426950216293334961, R9 ;  /* 0x3fb8aa3b08077823 */ /* 0x000fe40000000009 */
[----:B------:R-:W0:Y:S02]  /*0540*/  LDC.64 R8, c[0x0][0x380] ;  /* 0x0000e000ff087b82 */ /* 0x000e240000000a00 */
[----:B------:R-:W-:Y:S01]  /*0550*/  @!P0 FADD R11, R7, R10 ;  /* 0x0000000a070b8221 */ /* 0x000fe20000000000 */
[----:B------:R-:W-:-:S04]  /*0560*/  FSETP.NEU.AND P0, PT, R6, RZ, PT ;  /* 0x000000ff0600720b */ /* 0x000fc80003f0d000 */
[----:B------:R-:W-:-:S06]  /*0570*/  FSEL R11, R11, -INF , P0 ;  /* 0xff8000000b0b7808 */ /* 0x000fcc0000000000 */
[----:B------:R-:W1:Y:S01]  /*0580*/  F2I.TRUNC.NTZ R11, R11 ;  /* 0x0000000b000b7305 */ /* 0x000e62000020f100 */
[----:B0-----:R-:W-:-:S04]  /*0590*/  IMAD.WIDE.U32 R6, R0, 0x4, R8 ;  /* 0x0000000400067825 */ /* 0x001fc800078e0008 */
[----:B-1----:R-:W-:-:S05]  /*05a0*/  VIADD R8, R11, 0xfffffffe ;  /* 0xfffffffe0b087836 */ /* 0x002fca0000000000 */
[----:B------:R-:W-:-:S04]  /*05b0*/  SHF.L.U32 R9, R13, R8, RZ ;  /* 0x000000080d097219 */ /* 0x000fc800000006ff */
[----:B------:R-:W-:-:S04]  /*05c0*/  LOP3.LUT R9, R9, R0, RZ, 0xc0, !PT ;  /* 0x0000000009097212 */ /* 0x000fc800078ec0ff */
[----:B------:R-:W-:-:S04]  /*05d0*/  SHF.R.U32.HI R9, RZ, R8, R9 ;  /* 0x00000008ff097219 */ /* 0x000fc80000011609 */
[----:B------:R-:W-:Y:S01]  /*05e0*/  ISETP.NE.AND P0, PT, R9, 0x3, PT ;  /* 0x000000030900780c */ /* 0x000fe20003f05270 */
[----:B--2---:R0:W-:-:S12]  /*05f0*/  STG.E desc[UR8][R6.64], R5 ;  /* 0x0000000506007986 */ /* 0x0041d8000c101908 */
[----:B------:R-:W-:Y:S05]  /*0600*/  @P0 BRA `(.L_x_8) ;  /* 0x0000000000c00947 */ /* 0x000fea0003800000 */
[----:B------:R-:W-:-:S13]  /*0610*/  ISETP.GE.AND P0, PT, R4, 0x8, PT ;  /* 0x000000080400780c */ /* 0x000fda0003f06270 */
[----:B------:R-:W-:Y:S05]  /*0620*/  @!P0 BRA `(.L_x_9) ;  /* 0x0000000000b48947 */ /* 0x000fea0003800000 */
[----:B0-----:R-:W-:Y:S01]  /*0630*/  SHF.R.S32.HI R5, RZ, 0x1f, R4 ;  /* 0x0000001fff057819 */ /* 0x001fe20000011404 */
[----:B------:R-:W-:Y:S02]  /*0640*/  IMAD.MOV.U32 R11, RZ, RZ, RZ ;  /* 0x000000ffff0b7224 */ /* 0x000fe400078e00ff */
[----:B------:R-:W-:Y:S01]  /*0650*/  IMAD.MOV.U32 R13, RZ, RZ, 0x1 ;  /* 0x00000001ff0d7424 */ /* 0x000fe200078e00ff */
[----:B------:R-:W-:-:S04]  /*0660*/  LEA.HI R5, R5, R4, RZ, 0x2 ;  /* 0x0000000405057211 */ /* 0x000fc800078f10ff */
[----:B------:R-:W-:-:S07]  /*0670*/  SHF.R.S32.HI R10, RZ, 0x2, R5 ;  /* 0x00000002ff0a7819 */ /* 0x000fce0000011405 */
.L_x_15:
[----:B------:R-:W-:-:S13]  /*0680*/  ISETP.GE.AND P0, PT, R13, 0x1, PT ;  /* 0x000000010d00780c */ /* 0x000fda0003f06270 */
[----:B012---:R-:W-:Y:S05]  /*0690*/  @!P0 BRA `(.L_x_10) ;  /* 0x0000000000848947 */ /* 0x007fea0003800000 */
[----:B------:R-:W0:Y:S01]  /*06a0*/  LDC.64 R4, c[0x0][0x388] ;  /* 0x0000e200ff047b82 */ /* 0x000e220000000a00 */
[----:B------:R-:W-:Y:S02]  /*06b0*/  IMAD.MOV.U32 R8, RZ, RZ, 0x3 ;  /* 0x00000003ff087424 */ /* 0x000fe400078e00ff */
[----:B------:R-:W-:-:S03]  /*06c0*/  IMAD.MOV.U32 R15, RZ, RZ, R13 ;  /* 0x000000ffff0f7224 */ /* 0x000fc600078e000d */
[----:B------:R-:W-:-:S04]  /*06d0*/  SHF.L.U32 R9, R8, R11, RZ ;  /* 0x0000000b08097219 */ /* 0x000fc800000006ff */
[----:B------:R-:W-:-:S04]  /*06e0*/  LOP3.LUT R8, R9, R0, RZ, 0xc0, !PT ;  /* 0x0000000009087212 */ /* 0x000fc800078ec0ff */
[----:B------:R-:W-:-:S07]  /*06f0*/  SHF.R.U32.HI R12, RZ, R11, R8 ;  /* 0x0000000bff0c7219 */ /* 0x000fce0000011608 */
.L_x_14:
[----:B-12---:R-:W-:Y:S01]  /*0700*/  LOP3.LUT R19, R15, R0, RZ, 0x3c, !PT ;  /* 0x000000000f137212 */ /* 0x006fe200078e3cff */
        /* <DEDUP_REMOVED lines=14> */
.L_x_13:
        /* <DEDUP_REMOVED lines=8> */
.L_x_12:
[----:B------:R-:W-:Y:S05]  /*0870*/  BSYNC.RECONVERGENT B1 ;  /* 0x0000000000017941 */ /* 0x000fea0003800200 */
.L_x_11:
[----:B------:R-:W-:Y:S02]  /*0880*/  ISETP.GT.U32.AND P0, PT, R15, 0x1, PT ;  /* 0x000000010f00780c */ /* 0x000fe40003f04070 */
[----:B------:R-:W-:-:S11]  /*0890*/  SHF.R.U32.HI R15, RZ, 0x1, R15 ;  /* 0x00000001ff0f7819 */ /* 0x000fd6000001160f */
[----:B------:R-:W-:Y:S05]  /*08a0*/  @P0 BRA `(.L_x_14) ;  /* 0xfffffffc00940947 */ /* 0x000fea000383ffff */
.L_x_10:
[----:B------:R-:W-:Y:S02]  /*08b0*/  IMAD.SHL.U32 R13, R13, 0x2, RZ ;  /* 0x000000020d0d7824 */ /* 0x000fe400078e00ff */
[----:B------:R-:W-:-:S03]  /*08c0*/  VIADD R11, R11, 0x1 ;  /* 0x000000010b0b7836 */ /* 0x000fc60000000000 */
[----:B------:R-:W-:-:S13]  /*08d0*/  ISETP.GE.AND P0, PT, R13, R10, PT ;  /* 0x0000000a0d00720c */ /* 0x000fda0003f06270 */
[----:B------:R-:W-:Y:S05]  /*08e0*/  @!P0 BRA `(.L_x_15) ;  /* 0xfffffffc00648947 */ /* 0x000fea000383ffff */
[----:B0-----:R3:W5:Y:S02]  /*08f0*/  LDG.E R5, desc[UR8][R2.64] ;  /* 0x0000000802057981 */ /* 0x001764000c1e1900 */
.L_x_9:
[----:B-----5:R4:W-:Y:S02]  /*0900*/  STG.E desc[UR8][R6.64], R5 ;  /* 0x0000000506007986 */ /* 0x0209e4000c101908 */
.L_x_8:
[----:B------:R-:W-:Y:S05]  /*0910*/  BSYNC.RECONVERGENT B0 ;  /* 0x0000000000007941 */ /* 0x000fea0003800200 */
.L_x_7:
[----:B-123--:R-:W1:Y:S08]  /*0920*/  LDC.64 R2, c[0x0][0x388] ;  /* 0x0000e200ff027b82 */ /* 0x00ee700000000a00 */
[----:B0---4-:R-:W0:Y:S01]  /*0930*/  LDC.64 R4, c[0x0][0x380] ;  /* 0x0000e000ff047b82 */ /* 0x011e220000000a00 */
[----:B-1----:R-:W-:-:S06]  /*0940*/  IMAD.WIDE R2, R0, 0x4, R2 ;  /* 0x0000000400027825 */ /* 0x002fcc00078e0202 */
[----:B------:R-:W2:Y:S01]  /*0950*/  LDG.E R3, desc[UR8][R2.64] ;  /* 0x0000000802037981 */ /* 0x000ea2000c1e1900 */
[----:B0-----:R-:W-:-:S05]  /*0960*/  IMAD.WIDE R4, R0, 0x4, R4 ;  /* 0x0000000400047825 */ /* 0x001fca00078e0204 */
[----:B--2---:R-:W-:Y:S01]  /*0970*/  STG.E desc[UR8][R4.64], R3 ;  /* 0x0000000304007986 */ /* 0x004fe2000c101908 */
[----:B------:R-:W-:Y:S05]  /*0980*/  EXIT ;  /* 0x000000000000794d */ /* 0x000fea0003800000 */
.L_x_16:
[----:B------:R-:W-:-:S00]  /*0990*/  BRA `(.L_x_16) ;  /* 0xfffffffc00fc7947 */ /* 0x000fc0000383ffff */
[----:B------:R-:W-:-:S00]  /*09a0*/  NOP ;  /* 0x0000000000007918 */ /* 0x000fc00000000000 */
        /* <DEDUP_REMOVED lines=13> */
.L_x_17:


//--------------------- .nv.shared.reserved.0     --------------------------
	.section	.nv.shared.reserved.0,"aw",@nobits
	.weak		__nv_reservedSMEM_offset_0_alias
	.size		__nv_reservedSMEM_offset_0_alias, 0, 64
	.other		__nv_reservedSMEM_offset_0_alias,@"STO_CUDA_RESERVED_SHARED STV_DEFAULT"
__nv_reservedSMEM_offset_0_alias:
	.zero		0
	.zero		64


//--------------------- .nv.constant0._Z16new_bitanic_sortIiEvPT_S1_i --------------------------
	.section	.nv.constant0._Z16new_bitanic_sortIiEvPT_S1_i,"a",@progbits
	.sectionflags	@""
	.align	4
.nv.constant0._Z16new_bitanic_sortIiEvPT_S1_i:
	.zero		916


//--------------------- SYMBOLS --------------------------

	.type		.nv.reservedSmem.offset0,@object
	.size		.nv.reservedSmem.offset0,0x4
